//
// Generated by NVIDIA NVVM Compiler
//
// Compiler Build ID: CL-36424714
// Cuda compilation tools, release 13.0, V13.0.88
// Based on NVVM 20.0.0
//

.version 9.0
.target sm_100
.address_size 64

	// .globl	_Z6VecAddPfS_S_
.extern .func  (.param .b32 func_retval0) vprintf
(
	.param .b64 vprintf_param_0,
	.param .b64 vprintf_param_1
)
;
.global .align 1 .b8 $str[5] = {37, 102, 32, 10};

.visible .entry _Z6VecAddPfS_S_(
	.param .u64 .ptr .align 1 _Z6VecAddPfS_S__param_0,
	.param .u64 .ptr .align 1 _Z6VecAddPfS_S__param_1,
	.param .u64 .ptr .align 1 _Z6VecAddPfS_S__param_2
)
{
	.local .align 8 .b8 	__local_depot0[8];
	.reg .b64 	%SP;
	.reg .b64 	%SPL;
	.reg .b32 	%r<4>;
	.reg .b32 	%f<4>;
	.reg .b64 	%rd<15>;
	.reg .b64 	%fd<2>;

	mov.u64 	%SPL, __local_depot0;
	cvta.local.u64 	%SP, %SPL;
	ld.param.u64 	%rd1, [_Z6VecAddPfS_S__param_0];
	ld.param.u64 	%rd2, [_Z6VecAddPfS_S__param_1];
	ld.param.u64 	%rd3, [_Z6VecAddPfS_S__param_2];
	cvta.to.global.u64 	%rd4, %rd3;
	cvta.to.global.u64 	%rd5, %rd2;
	cvta.to.global.u64 	%rd6, %rd1;
	add.u64 	%rd7, %SP, 0;
	add.u64 	%rd8, %SPL, 0;
	mov.u32 	%r1, %tid.x;
	mul.wide.u32 	%rd9, %r1, 4;
	add.s64 	%rd10, %rd6, %rd9;
	ld.global.f32 	%f1, [%rd10];
	add.s64 	%rd11, %rd5, %rd9;
	ld.global.f32 	%f2, [%rd11];
	add.f32 	%f3, %f1, %f2;
	add.s64 	%rd12, %rd4, %rd9;
	st.global.f32 	[%rd12], %f3;
	cvt.f64.f32 	%fd1, %f3;
	st.local.f64 	[%rd8], %fd1;
	mov.u64 	%rd13, $str;
	cvta.global.u64 	%rd14, %rd13;
	{ // callseq 0, 0
	.param .b64 param0;
	st.param.b64 	[param0], %rd14;
	.param .b64 param1;
	st.param.b64 	[param1], %rd7;
	.param .b32 retval0;
	call.uni (retval0), 
	vprintf, 
	(
	param0, 
	param1
	);
	ld.param.b32 	%r2, [retval0];
	} // callseq 0
	ret;

}


// ===== COMPILED SASS (sm_100) =====

	.target	sm_100

	.elftype	@"ET_EXEC"


//--------------------- .note.nv.tkinfo           --------------------------
	.section	.note.nv.tkinfo,"",@"SHT_NOTE"
	.sectionflags	@"SHF_NOTE_NV_TKINFO"
	.tkinfo
        /*0018*/ 	.word	0x00000002
        /*0030*/ 	.string	""
        /*0030*/ 	.string	"ptxas"
        /*0030*/ 	.string	"Cuda compilation tools, release 13.0, V13.0.88"
        /*0030*/ 	.string	"Build cuda_13.0.r13.0/compiler.36424714_0"
        /*0030*/ 	.string	"-arch sm_100 -m 64 "



//--------------------- .note.nv.cuinfo           --------------------------
	.section	.note.nv.cuinfo,"",@"SHT_NOTE"
	.sectionflags	@"SHF_NOTE_NV_CUINFO"
        /*0018*/ 	.short	0x0002
        /*001a*/ 	.short	0x0064
        /*001c*/ 	.short	0x0082
	.zero		2


//--------------------- .nv.info                  --------------------------
	.section	.nv.info,"",@"SHT_CUDA_INFO"
	.align	4


	//----- nvinfo : EIATTR_REGCOUNT
	.align		4
        /*0000*/ 	.byte	0x04, 0x2f
        /*0002*/ 	.short	(.L_2 - .L_1)
	.align		4
.L_1:
        /*0004*/ 	.word	index@(_Z6VecAddPfS_S_)
        /*0008*/ 	.word	0x00000018


	//----- nvinfo : EIATTR_FRAME_SIZE
	.align		4
.L_2:
        /*000c*/ 	.byte	0x04, 0x11
        /*000e*/ 	.short	(.L_4 - .L_3)
	.align		4
.L_3:
        /*0010*/ 	.word	index@(_Z6VecAddPfS_S_)
        /*0014*/ 	.word	0x00000008


	//----- nvinfo : EIATTR_MIN_STACK_SIZE
	.align		4
.L_4:
        /*0018*/ 	.byte	0x04, 0x12
        /*001a*/ 	.short	(.L_6 - .L_5)
	.align		4
.L_5:
        /*001c*/ 	.word	index@(_Z6VecAddPfS_S_)
        /*0020*/ 	.word	0x00000008
.L_6:


//--------------------- .nv.compat                --------------------------
	.section	.nv.compat,"",@"SHT_CUDA_COMPAT_INFO"
	.align	4
        /*0000*/ 	.byte	0x02, 0x09, 0x00, 0x00, 0x02, 0x02, 0x01, 0x00, 0x02, 0x05, 0x05, 0x00, 0x03, 0x07, 0x01, 0x01
        /*0010*/ 	.byte	0x02, 0x03, 0x00, 0x00, 0x02, 0x06, 0x01, 0x00, 0x04, 0x0b, 0x08, 0x00, 0x09, 0x00, 0x00, 0x00
        /*0020*/ 	.byte	0x00, 0x00, 0x00, 0x00


//--------------------- .nv.info._Z6VecAddPfS_S_  --------------------------
	.section	.nv.info._Z6VecAddPfS_S_,"",@"SHT_CUDA_INFO"
	.sectionflags	@""
	.align	4


	//----- nvinfo : EIATTR_CUDA_API_VERSION
	.align		4
        /*0000*/ 	.byte	0x04, 0x37
        /*0002*/ 	.short	(.L_8 - .L_7)
.L_7:
        /*0004*/ 	.word	0x00000082


	//----- nvinfo : EIATTR_KPARAM_INFO
	.align		4
.L_8:
        /*0008*/ 	.byte	0x04, 0x17
        /*000a*/ 	.short	(.L_10 - .L_9)
.L_9:
        /*000c*/ 	.word	0x00000000
        /*0010*/ 	.short	0x0002
        /*0012*/ 	.short	0x0010
        /*0014*/ 	.byte	0x00, 0xf5, 0x21, 0x00


	//----- nvinfo : EIATTR_KPARAM_INFO
	.align		4
.L_10:
        /*0018*/ 	.byte	0x04, 0x17
        /*001a*/ 	.short	(.L_12 - .L_11)
.L_11:
        /*001c*/ 	.word	0x00000000
        /*0020*/ 	.short	0x0001
        /*0022*/ 	.short	0x0008
        /*0024*/ 	.byte	0x00, 0xf5, 0x21, 0x00


	//----- nvinfo : EIATTR_KPARAM_INFO
	.align		4
.L_12:
        /*0028*/ 	.byte	0x04, 0x17
        /*002a*/ 	.short	(.L_14 - .L_13)
.L_13:
        /*002c*/ 	.word	0x00000000
        /*0030*/ 	.short	0x0000
        /*0032*/ 	.short	0x0000
        /*0034*/ 	.byte	0x00, 0xf5, 0x21, 0x00


	//----- nvinfo : EIATTR_SPARSE_MMA_MASK
	.align		4
.L_14:
        /*0038*/ 	.byte	0x03, 0x50
        /*003a*/ 	.short	0x0000


	//----- nvinfo : EIATTR_MAXREG_COUNT
	.align		4
        /*003c*/ 	.byte	0x03, 0x1b
        /*003e*/ 	.short	0x00ff


	//----- nvinfo : EIATTR_EXTERNS
	.align		4
        /*0040*/ 	.byte	0x04, 0x0f
        /*0042*/ 	.short	(.L_16 - .L_15)


	//   ....[0]....
	.align		4
.L_15:
        /*0044*/ 	.word	index@(vprintf)


	//----- nvinfo : EIATTR_MERCURY_ISA_VERSION
	.align		4
.L_16:
        /*0048*/ 	.byte	0x03, 0x5f
        /*004a*/ 	.short	0x0101


	//----- nvinfo : EIATTR_VRC_CTA_INIT_COUNT
	.align		4
        /*004c*/ 	.byte	0x02, 0x4a
	.zero		1
	.zero		1


	//----- nvinfo : EIATTR_SYSCALL_OFFSETS
	.align		4
        /*0050*/ 	.byte	0x04, 0x46
        /*0052*/ 	.short	(.L_18 - .L_17)


	//   ....[0]....
.L_17:
        /*0054*/ 	.word	0x000001a0


	//----- nvinfo : EIATTR_EXIT_INSTR_OFFSETS
	.align		4
.L_18:
        /*0058*/ 	.byte	0x04, 0x1c
        /*005a*/ 	.short	(.L_20 - .L_19)


	//   ....[0]....
.L_19:
        /*005c*/ 	.word	0x000001b0


	//----- nvinfo : EIATTR_CBANK_PARAM_SIZE
	.align		4
.L_20:
        /*0060*/ 	.byte	0x03, 0x19
        /*0062*/ 	.short	0x0018


	//----- nvinfo : EIATTR_PARAM_CBANK
	.align		4
        /*0064*/ 	.byte	0x04, 0x0a
        /*0066*/ 	.short	(.L_22 - .L_21)
	.align		4
.L_21:
        /*0068*/ 	.word	index@(.nv.constant0._Z6VecAddPfS_S_)
        /*006c*/ 	.short	0x0380
        /*006e*/ 	.short	0x0018


	//----- nvinfo : EIATTR_SW_WAR
	.align		4
.L_22:
        /*0070*/ 	.byte	0x04, 0x36
        /*0072*/ 	.short	(.L_24 - .L_23)
.L_23:
        /*0074*/ 	.word	0x00000008
.L_24:


//--------------------- .nv.callgraph             --------------------------
	.section	.nv.callgraph,"",@"SHT_CUDA_CALLGRAPH"
	.align	4
	.sectionentsize	8
	.align		4
        /*0000*/ 	.word	0x00000000
	.align		4
        /*0004*/ 	.word	0xffffffff
	.align		4
        /*0008*/ 	.word	index@(_Z6VecAddPfS_S_)
	.align		4
        /*000c*/ 	.word	index@(vprintf)
	.align		4
        /*0010*/ 	.word	0x00000000
	.align		4
        /*0014*/ 	.word	0xfffffffe
	.align		4
        /*0018*/ 	.word	0x00000000
	.align		4
        /*001c*/ 	.word	0xfffffffd
	.align		4
        /*0020*/ 	.word	0x00000000
	.align		4
        /*0024*/ 	.word	0xfffffffc


//--------------------- .nv.constant4             --------------------------
	.section	.nv.constant4,"a",@progbits
	.align	8
	.align		8
.nv.constant4:
        /*0000*/ 	.dword	vprintf
	.align		8
        /*0008*/ 	.dword	$str


//--------------------- .text._Z6VecAddPfS_S_     --------------------------
	.section	.text._Z6VecAddPfS_S_,"ax",@progbits
	.align	128
        .global         _Z6VecAddPfS_S_
        .type           _Z6VecAddPfS_S_,@function
        .size           _Z6VecAddPfS_S_,(.L_x_2 - _Z6VecAddPfS_S_)
        .other          _Z6VecAddPfS_S_,@"STO_CUDA_ENTRY STV_DEFAULT"
_Z6VecAddPfS_S_:
.text._Z6VecAddPfS_S_:
[----:B------:R-:W0:Y:S01]  /*0000*/  LDC R1, c[0x0][0x37c] ;  /* 0x0000df00ff017b82 */ /* 0x000e220000000800 */
[----:B------:R-:W1:Y:S07]  /*0010*/  S2R R11, SR_TID.X ;  /* 0x00000000000b7919 */ /* 0x000e6e0000002100 */
[----:B------:R-:W1:Y:S01]  /*0020*/  LDC.64 R6, c[0x0][0x388] ;  /* 0x0000e200ff067b82 */ /* 0x000e620000000a00 */
[----:B------:R-:W2:Y:S01]  /*0030*/  LDCU.64 UR4, c[0x0][0x358] ;  /* 0x00006b00ff0477ac */ /* 0x000ea20008000a00 */
[----:B0-----:R-:W-:-:S06]  /*0040*/  IADD3 R1, PT, PT, R1, -0x8, RZ ;  /* 0xfffffff801017810 */ /* 0x001fcc0007ffe0ff */
[----:B------:R-:W0:Y:S08]  /*0050*/  LDC.64 R4, c[0x0][0x380] ;  /* 0x0000e000ff047b82 */ /* 0x000e300000000a00 */
[----:B------:R-:W3:Y:S01]  /*0060*/  LDC.64 R2, c[0x0][0x390] ;  /* 0x0000e400ff027b82 */ /* 0x000ee20000000a00 */
[----:B------:R-:W4:Y:S01]  /*0070*/  LDCU UR6, c[0x0][0x2f8] ;  /* 0x00005f00ff0677ac */ /* 0x000f220008000800 */
[----:B------:R-:W5:Y:S01]  /*0080*/  LDCU.64 UR8, c[0x4][0x8] ;  /* 0x01000100ff0877ac */ /* 0x000f620008000a00 */
[----:B-1----:R-:W-:-:S04]  /*0090*/  IMAD.WIDE.U32 R6, R11, 0x4, R6 ;  /* 0x000000040b067825 */ /* 0x002fc800078e0006 */
[C---:B0-----:R-:W-:Y:S02]  /*00a0*/  IMAD.WIDE.U32 R4, R11.reuse, 0x4, R4 ;  /* 0x000000040b047825 */ /* 0x041fe400078e0004 */
[----:B--2---:R4:W2:Y:S04]  /*00b0*/  LDG.E R7, desc[UR4][R6.64] ;  /* 0x0000000406077981 */ /* 0x0048a8000c1e1900 */
[----:B------:R5:W2:Y:S01]  /*00c0*/  LDG.E R0, desc[UR4][R4.64] ;  /* 0x0000000404007981 */ /* 0x000aa2000c1e1900 */
[----:B------:R-:W-:Y:S01]  /*00d0*/  MOV R10, 0x0 ;  /* 0x00000000000a7802 */ /* 0x000fe20000000f00 */
[----:B---3--:R-:W-:-:S05]  /*00e0*/  IMAD.WIDE.U32 R2, R11, 0x4, R2 ;  /* 0x000000040b027825 */ /* 0x008fca00078e0002 */
[----:B------:R-:W0:Y:S01]  /*00f0*/  LDC.64 R10, c[0x4][R10] ;  /* 0x010000000a0a7b82 */ /* 0x000e220000000a00 */
[----:B----4-:R-:W-:Y:S02]  /*0100*/  IADD3 R6, P0, PT, R1, UR6, RZ ;  /* 0x0000000601067c10 */ /* 0x010fe4000ff1e0ff */
[----:B-----5:R-:W-:Y:S02]  /*0110*/  MOV R4, UR8 ;  /* 0x0000000800047c02 */ /* 0x020fe40008000f00 */
[----:B------:R-:W-:Y:S01]  /*0120*/  MOV R5, UR9 ;  /* 0x0000000900057c02 */ /* 0x000fe20008000f00 */
[----:B--2---:R-:W-:-:S04]  /*0130*/  FADD R0, R0, R7 ;  /* 0x0000000700007221 */ /* 0x004fc80000000000 */
[----:B------:R-:W1:Y:S01]  /*0140*/  F2F.F64.F32 R8, R0 ;  /* 0x0000000000087310 */ /* 0x000e620000201800 */
[----:B------:R2:W-:Y:S01]  /*0150*/  STG.E desc[UR4][R2.64], R0 ;  /* 0x0000000002007986 */ /* 0x0005e2000c101904 */
[----:B------:R-:W3:Y:S03]  /*0160*/  LDCU UR4, c[0x0][0x2fc] ;  /* 0x00005f80ff0477ac */ /* 0x000ee60008000800 */
[----:B-1----:R2:W-:Y:S01]  /*0170*/  STL.64 [R1], R8 ;  /* 0x0000000801007387 */ /* 0x0025e20000100a00 */
[----:B0--3--:R-:W-:-:S07]  /*0180*/  IADD3.X R7, PT, PT, RZ, UR4, RZ, P0, !PT ;  /* 0x00000004ff077c10 */ /* 0x009fce00087fe4ff */
[----:B------:R-:W-:-:S07]  /*0190*/  LEPC R20, `(.L_x_0) ;  /* 0x000000001014794e */ /* 0x000fce0000000000 */
[----:B--2---:R-:W-:Y:S05]  /*01a0*/  CALL.ABS.NOINC R10 ;  /* 0x000000000a007343 */ /* 0x004fea0003c00000 */
.L_x_0:
[----:B------:R-:W-:Y:S05]  /*01b0*/  EXIT ;  /* 0x000000000000794d */ /* 0x000fea0003800000 */
.L_x_1:
[----:B------:R-:W-:-:S00]  /*01c0*/  BRA `(.L_x_1) ;  /* 0xfffffffc00fc7947 */ /* 0x000fc0000383ffff */
[----:B------:R-:W-:-:S00]  /*01d0*/  NOP ;  /* 0x0000000000007918 */ /* 0x000fc00000000000 */
        /* <DEDUP_REMOVED lines=10> */
.L_x_2:


//--------------------- .nv.global.init           --------------------------
	.section	.nv.global.init,"aw",@progbits
.nv.global.init:
	.type		$str,@object
	.size		$str,(.L_0 - $str)
$str:
        /*0000*/ 	.byte	0x25, 0x66, 0x20, 0x0a, 0x00
.L_0:


//--------------------- .nv.shared.reserved.0     --------------------------
	.section	.nv.shared.reserved.0,"aw",@nobits
	.weak		__nv_reservedSMEM_offset_0_alias
	.size		__nv_reservedSMEM_offset_0_alias, 0, 64
	.other		__nv_reservedSMEM_offset_0_alias,@"STO_CUDA_RESERVED_SHARED STV_DEFAULT"
__nv_reservedSMEM_offset_0_alias:
	.zero		0
	.zero		64


//--------------------- .nv.constant0._Z6VecAddPfS_S_ --------------------------
	.section	.nv.constant0._Z6VecAddPfS_S_,"a",@progbits
	.sectionflags	@""
	.align	4
.nv.constant0._Z6VecAddPfS_S_:
	.zero		920


//--------------------- SYMBOLS --------------------------

	.type		.nv.reservedSmem.offset0,@object
	.size		.nv.reservedSmem.offset0,0x4
	.type		vprintf,@function
